.version 8.4
.target sm_89
.address_size 64

.visible .entry write_float(
	.param .u64 write_float_param_0,
	.param .u64 write_float_param_1
)
{
	.reg .f32 	%f<2>;
	.reg .b64 	%rd<5>;
	ld.param.u64 	%rd1, [write_float_param_0];
	ld.param.u64 	%rd2, [write_float_param_1];
	cvta.to.global.u64 	%rd3, %rd1;
	cvta.to.global.u64 	%rd4, %rd2;
	ld.global.f32 	%f1, [%rd4];
	st.global.f32 	[%rd3], %f1;
	ret;
}



// ===== COMPILED SASS (sm_100) =====

	.target	sm_100

	.elftype	@"ET_EXEC"


//--------------------- .note.nv.tkinfo           --------------------------
	.section	.note.nv.tkinfo,"",@"SHT_NOTE"
	.sectionflags	@"SHF_NOTE_NV_TKINFO"
	.tkinfo
        /*0018*/ 	.word	0x00000002
        /*0030*/ 	.string	""
        /*0030*/ 	.string	"ptxas"
        /*0030*/ 	.string	"Cuda compilation tools, release 13.0, V13.0.88"
        /*0030*/ 	.string	"Build cuda_13.0.r13.0/compiler.36424714_0"
        /*0030*/ 	.string	"-arch sm_100 "



//--------------------- .note.nv.cuinfo           --------------------------
	.section	.note.nv.cuinfo,"",@"SHT_NOTE"
	.sectionflags	@"SHF_NOTE_NV_CUINFO"
        /*0018*/ 	.short	0x0002
        /*001a*/ 	.short	0x0059
        /*001c*/ 	.short	0x0082
	.zero		2


//--------------------- .nv.info                  --------------------------
	.section	.nv.info,"",@"SHT_CUDA_INFO"
	.align	4


	//----- nvinfo : EIATTR_REGCOUNT
	.align		4
        /*0000*/ 	.byte	0x04, 0x2f
        /*0002*/ 	.short	(.L_1 - .L_0)
	.align		4
.L_0:
        /*0004*/ 	.word	index@(write_float)
        /*0008*/ 	.word	0x00000008


	//----- nvinfo : EIATTR_FRAME_SIZE
	.align		4
.L_1:
        /*000c*/ 	.byte	0x04, 0x11
        /*000e*/ 	.short	(.L_3 - .L_2)
	.align		4
.L_2:
        /*0010*/ 	.word	index@(write_float)
        /*0014*/ 	.word	0x00000000


	//----- nvinfo : EIATTR_MIN_STACK_SIZE
	.align		4
.L_3:
        /*0018*/ 	.byte	0x04, 0x12
        /*001a*/ 	.short	(.L_5 - .L_4)
	.align		4
.L_4:
        /*001c*/ 	.word	index@(write_float)
        /*0020*/ 	.word	0x00000000
.L_5:


//--------------------- .nv.compat                --------------------------
	.section	.nv.compat,"",@"SHT_CUDA_COMPAT_INFO"
	.align	4
        /*0000*/ 	.byte	0x02, 0x09, 0x00, 0x00, 0x02, 0x02, 0x01, 0x00, 0x02, 0x05, 0x05, 0x00, 0x03, 0x07, 0x01, 0x01
        /*0010*/ 	.byte	0x02, 0x03, 0x00, 0x00, 0x02, 0x06, 0x01, 0x00, 0x04, 0x0b, 0x08, 0x00, 0x09, 0x00, 0x00, 0x00
        /*0020*/ 	.byte	0x00, 0x00, 0x00, 0x00


//--------------------- .nv.info.write_float      --------------------------
	.section	.nv.info.write_float,"",@"SHT_CUDA_INFO"
	.sectionflags	@""
	.align	4


	//----- nvinfo : EIATTR_CUDA_API_VERSION
	.align		4
        /*0000*/ 	.byte	0x04, 0x37
        /*0002*/ 	.short	(.L_7 - .L_6)
.L_6:
        /*0004*/ 	.word	0x00000082


	//----- nvinfo : EIATTR_KPARAM_INFO
	.align		4
.L_7:
        /*0008*/ 	.byte	0x04, 0x17
        /*000a*/ 	.short	(.L_9 - .L_8)
.L_8:
        /*000c*/ 	.word	0x00000000
        /*0010*/ 	.short	0x0001
        /*0012*/ 	.short	0x0008
        /*0014*/ 	.byte	0x00, 0xf0, 0x21, 0x00


	//----- nvinfo : EIATTR_KPARAM_INFO
	.align		4
.L_9:
        /*0018*/ 	.byte	0x04, 0x17
        /*001a*/ 	.short	(.L_11 - .L_10)
.L_10:
        /*001c*/ 	.word	0x00000000
        /*0020*/ 	.short	0x0000
        /*0022*/ 	.short	0x0000
        /*0024*/ 	.byte	0x00, 0xf0, 0x21, 0x00


	//----- nvinfo : EIATTR_SPARSE_MMA_MASK
	.align		4
.L_11:
        /*0028*/ 	.byte	0x03, 0x50
        /*002a*/ 	.short	0x0000


	//----- nvinfo : EIATTR_MAXREG_COUNT
	.align		4
        /*002c*/ 	.byte	0x03, 0x1b
        /*002e*/ 	.short	0x00ff


	//----- nvinfo : EIATTR_MERCURY_ISA_VERSION
	.align		4
        /*0030*/ 	.byte	0x03, 0x5f
        /*0032*/ 	.short	0x0101


	//----- nvinfo : EIATTR_VRC_CTA_INIT_COUNT
	.align		4
        /*0034*/ 	.byte	0x02, 0x4a
	.zero		1
	.zero		1


	//----- nvinfo : EIATTR_EXIT_INSTR_OFFSETS
	.align		4
        /*0038*/ 	.byte	0x04, 0x1c
        /*003a*/ 	.short	(.L_13 - .L_12)


	//   ....[0]....
.L_12:
        /*003c*/ 	.word	0x00000060


	//----- nvinfo : EIATTR_CBANK_PARAM_SIZE
	.align		4
.L_13:
        /*0040*/ 	.byte	0x03, 0x19
        /*0042*/ 	.short	0x0010


	//----- nvinfo : EIATTR_PARAM_CBANK
	.align		4
        /*0044*/ 	.byte	0x04, 0x0a
        /*0046*/ 	.short	(.L_15 - .L_14)
	.align		4
.L_14:
        /*0048*/ 	.word	index@(.nv.constant0.write_float)
        /*004c*/ 	.short	0x0380
        /*004e*/ 	.short	0x0010


	//----- nvinfo : EIATTR_SW_WAR
	.align		4
.L_15:
        /*0050*/ 	.byte	0x04, 0x36
        /*0052*/ 	.short	(.L_17 - .L_16)
.L_16:
        /*0054*/ 	.word	0x00000008
.L_17:


//--------------------- .nv.callgraph             --------------------------
	.section	.nv.callgraph,"",@"SHT_CUDA_CALLGRAPH"
	.align	4
	.sectionentsize	8
	.align		4
        /*0000*/ 	.word	0x00000000
	.align		4
        /*0004*/ 	.word	0xffffffff
	.align		4
        /*0008*/ 	.word	0x00000000
	.align		4
        /*000c*/ 	.word	0xfffffffe
	.align		4
        /*0010*/ 	.word	0x00000000
	.align		4
        /*0014*/ 	.word	0xfffffffd
	.align		4
        /*0018*/ 	.word	0x00000000
	.align		4
        /*001c*/ 	.word	0xfffffffc


//--------------------- .text.write_float         --------------------------
	.section	.text.write_float,"ax",@progbits
	.align	128
        .global         write_float
        .type           write_float,@function
        .size           write_float,(.L_x_1 - write_float)
        .other          write_float,@"STO_CUDA_ENTRY STV_DEFAULT"
write_float:
.text.write_float:
[----:B------:R-:W-:Y:S08]  /*0000*/  LDC R1, c[0x0][0x37c] ;  /* 0x0000df00ff017b82 */ /* 0x000ff00000000800 */
[----:B------:R-:W0:Y:S01]  /*0010*/  LDC.64 R2, c[0x0][0x388] ;  /* 0x0000e200ff027b82 */ /* 0x000e220000000a00 */
[----:B------:R-:W0:Y:S02]  /*0020*/  LDCU.64 UR4, c[0x0][0x358] ;  /* 0x00006b00ff0477ac */ /* 0x000e240008000a00 */
[----:B0-----:R-:W2:Y:S05]  /*0030*/  LDG.E R3, desc[UR4][R2.64] ;  /* 0x0000000402037981 */ /* 0x001eaa000c1e1900 */
[----:B------:R-:W2:Y:S02]  /*0040*/  LDC.64 R4, c[0x0][0x380] ;  /* 0x0000e000ff047b82 */ /* 0x000ea40000000a00 */
[----:B--2---:R-:W-:Y:S01]  /*0050*/  STG.E desc[UR4][R4.64], R3 ;  /* 0x0000000304007986 */ /* 0x004fe2000c101904 */
[----:B------:R-:W-:Y:S05]  /*0060*/  EXIT ;  /* 0x000000000000794d */ /* 0x000fea0003800000 */
.L_x_0:
[----:B------:R-:W-:-:S00]  /*0070*/  BRA `(.L_x_0) ;  /* 0xfffffffc00fc7947 */ /* 0x000fc0000383ffff */
[----:B------:R-:W-:-:S00]  /*0080*/  NOP ;  /* 0x0000000000007918 */ /* 0x000fc00000000000 */
[----:B------:R-:W-:-:S00]  /*0090*/  NOP ;  /* 0x0000000000007918 */ /* 0x000fc00000000000 */
[----:B------:R-:W-:-:S00]  /*00a0*/  NOP ;  /* 0x0000000000007918 */ /* 0x000fc00000000000 */
[----:B------:R-:W-:-:S00]  /*00b0*/  NOP ;  /* 0x0000000000007918 */ /* 0x000fc00000000000 */
[----:B------:R-:W-:-:S00]  /*00c0*/  NOP ;  /* 0x0000000000007918 */ /* 0x000fc00000000000 */
[----:B------:R-:W-:-:S00]  /*00d0*/  NOP ;  /* 0x0000000000007918 */ /* 0x000fc00000000000 */
[----:B------:R-:W-:-:S00]  /*00e0*/  NOP ;  /* 0x0000000000007918 */ /* 0x000fc00000000000 */
[----:B------:R-:W-:-:S00]  /*00f0*/  NOP ;  /* 0x0000000000007918 */ /* 0x000fc00000000000 */
.L_x_1:


//--------------------- .nv.shared.reserved.0     --------------------------
	.section	.nv.shared.reserved.0,"aw",@nobits
	.weak		__nv_reservedSMEM_offset_0_alias
	.size		__nv_reservedSMEM_offset_0_alias, 0, 64
	.other		__nv_reservedSMEM_offset_0_alias,@"STO_CUDA_RESERVED_SHARED STV_DEFAULT"
__nv_reservedSMEM_offset_0_alias:
	.zero		0
	.zero		64


//--------------------- .nv.constant0.write_float --------------------------
	.section	.nv.constant0.write_float,"a",@progbits
	.sectionflags	@""
	.align	4
.nv.constant0.write_float:
	.zero		912


//--------------------- SYMBOLS --------------------------

	.type		.nv.reservedSmem.offset0,@object
	.size		.nv.reservedSmem.offset0,0x4
